	.headerflags	@"EF_CUDA_TEXMODE_UNIFIED EF_CUDA_64BIT_ADDRESS EF_CUDA_ACCELERATORS EF_CUDA_SM90 EF_CUDA_VIRTUAL_SM(EF_CUDA_SM90)"
	.elftype	@"ET_EXEC"


//--------------------- .nv.info                  --------------------------
	.section	.nv.info,"",@"SHT_CUDA_INFO"
	.align	4


	//----- nvinfo : EIATTR_REGCOUNT
	.align		4
        /*0000*/ 	.byte	0x04, 0x2f
        /*0002*/ 	.short	(.L_1 - .L_0)
	.align		4
.L_0:
        /*0004*/ 	.word	index@(triton_poi_fused_convolution_mul_0)
        /*0008*/ 	.word	0x0000000c


	//----- nvinfo : EIATTR_MIN_STACK_SIZE
	.align		4
.L_1:
        /*000c*/ 	.byte	0x04, 0x12
        /*000e*/ 	.short	(.L_3 - .L_2)
	.align		4
.L_2:
        /*0010*/ 	.word	index@(triton_poi_fused_convolution_mul_0)
        /*0014*/ 	.word	0x00000000


	//----- nvinfo : EIATTR_FRAME_SIZE
	.align		4
.L_3:
        /*0018*/ 	.byte	0x04, 0x11
        /*001a*/ 	.short	(.L_5 - .L_4)
	.align		4
.L_4:
        /*001c*/ 	.word	index@(triton_poi_fused_convolution_mul_0)
        /*0020*/ 	.word	0x00000000


	//----- nvinfo : EIATTR_MIN_STACK_SIZE
	.align		4
.L_5:
        /*0024*/ 	.byte	0x04, 0x12
        /*0026*/ 	.short	(.L_7 - .L_6)
	.align		4
.L_6:
        /*0028*/ 	.word	index@(triton_poi_fused_convolution_mul_0)
        /*002c*/ 	.word	0x00000000
.L_7:


//--------------------- .nv.info.triton_poi_fused_convolution_mul_0 --------------------------
	.section	.nv.info.triton_poi_fused_convolution_mul_0,"",@"SHT_CUDA_INFO"
	.sectionflags	@""
	.align	4


	//----- nvinfo : EIATTR_CUDA_API_VERSION
	.align		4
        /*0000*/ 	.byte	0x04, 0x37
        /*0002*/ 	.short	(.L_9 - .L_8)
.L_8:
        /*0004*/ 	.word	0x0000007c


	//----- nvinfo : EIATTR_KPARAM_INFO
	.align		4
.L_9:
        /*0008*/ 	.byte	0x04, 0x17
        /*000a*/ 	.short	(.L_11 - .L_10)
.L_10:
        /*000c*/ 	.word	0x00000000
        /*0010*/ 	.short	0x0002
        /*0012*/ 	.short	0x0010
        /*0014*/ 	.byte	0x00, 0xf0, 0x11, 0x00


	//----- nvinfo : EIATTR_KPARAM_INFO
	.align		4
.L_11:
        /*0018*/ 	.byte	0x04, 0x17
        /*001a*/ 	.short	(.L_13 - .L_12)
.L_12:
        /*001c*/ 	.word	0x00000000
        /*0020*/ 	.short	0x0001
        /*0022*/ 	.short	0x0008
        /*0024*/ 	.byte	0x00, 0xf4, 0x21, 0x00


	//----- nvinfo : EIATTR_KPARAM_INFO
	.align		4
.L_13:
        /*0028*/ 	.byte	0x04, 0x17
        /*002a*/ 	.short	(.L_15 - .L_14)
.L_14:
        /*002c*/ 	.word	0x00000000
        /*0030*/ 	.short	0x0000
        /*0032*/ 	.short	0x0000
        /*0034*/ 	.byte	0x00, 0xf4, 0x21, 0x00


	//----- nvinfo : EIATTR_SPARSE_MMA_MASK
	.align		4
.L_15:
        /*0038*/ 	.byte	0x03, 0x50
        /*003a*/ 	.short	0x0000


	//----- nvinfo : EIATTR_MAXREG_COUNT
	.align		4
        /*003c*/ 	.byte	0x03, 0x1b
        /*003e*/ 	.short	0x00ff


	//----- nvinfo : EIATTR_EXIT_INSTR_OFFSETS
	.align		4
        /*0040*/ 	.byte	0x04, 0x1c
        /*0042*/ 	.short	(.L_17 - .L_16)


	//   ....[0]....
.L_16:
        /*0044*/ 	.word	0x00000170


	//   ....[1]....
        /*0048*/ 	.word	0x000001a0


	//----- nvinfo : EIATTR_REQNTID
	.align		4
.L_17:
        /*004c*/ 	.byte	0x04, 0x10
        /*004e*/ 	.short	(.L_19 - .L_18)
.L_18:
        /*0050*/ 	.word	0x00000020
        /*0054*/ 	.word	0x00000001
        /*0058*/ 	.word	0x00000001


	//----- nvinfo : EIATTR_CBANK_PARAM_SIZE
	.align		4
.L_19:
        /*005c*/ 	.byte	0x03, 0x19
        /*005e*/ 	.short	0x0014


	//----- nvinfo : EIATTR_PARAM_CBANK
	.align		4
        /*0060*/ 	.byte	0x04, 0x0a
        /*0062*/ 	.short	(.L_21 - .L_20)
	.align		4
.L_20:
        /*0064*/ 	.word	index@(.nv.constant0.triton_poi_fused_convolution_mul_0)
        /*0068*/ 	.short	0x0210
        /*006a*/ 	.short	0x0014


	//----- nvinfo : EIATTR_SW_WAR
	.align		4
.L_21:
        /*006c*/ 	.byte	0x04, 0x36
        /*006e*/ 	.short	(.L_23 - .L_22)
.L_22:
        /*0070*/ 	.word	0x00000008
.L_23:


//--------------------- .nv.callgraph             --------------------------
	.section	.nv.callgraph,"",@"SHT_CUDA_CALLGRAPH"
	.align	4
	.sectionentsize	8
	.align		4
        /*0000*/ 	.word	0x00000000
	.align		4
        /*0004*/ 	.word	0xffffffff
	.align		4
        /*0008*/ 	.word	0x00000000
	.align		4
        /*000c*/ 	.word	0xfffffffe
	.align		4
        /*0010*/ 	.word	0x00000000
	.align		4
        /*0014*/ 	.word	0xfffffffd
	.align		4
        /*0018*/ 	.word	0x00000000
	.align		4
        /*001c*/ 	.word	0xfffffffc


//--------------------- .text.triton_poi_fused_convolution_mul_0 --------------------------
	.section	.text.triton_poi_fused_convolution_mul_0,"ax",@progbits
	.align	128
        .global         triton_poi_fused_convolution_mul_0
        .type           triton_poi_fused_convolution_mul_0,@function
        .size           triton_poi_fused_convolution_mul_0,(.L_x_1 - triton_poi_fused_convolution_mul_0)
        .other          triton_poi_fused_convolution_mul_0,@"STO_CUDA_ENTRY STV_DEFAULT"
triton_poi_fused_convolution_mul_0:
.text.triton_poi_fused_convolution_mul_0:
[----:B------:R-:W0:Y:S02]  /*0000*/  LDC R1, c[0x0][0x28] ;  /* 0x00000a00ff017b82 */ /* 0x000e240000000800 */
[----:B------:R-:W1:Y:S01]  /*0010*/  S2R R8, SR_TID.X ;  /* 0x0000000000087919 */ /* 0x000e620000002100 */
[----:B------:R-:W2:Y:S01]  /*0020*/  LDC.64 R4, c[0x0][0x218] ;  /* 0x00008600ff047b82 */ /* 0x000ea20000000a00 */
[----:B------:R-:W-:Y:S01]  /*0030*/  ULDC.64 UR4, c[0x0][0x208] ;  /* 0x0000820000047ab9 */ /* 0x000fe20000000a00 */
[----:B------:R-:W3:Y:S06]  /*0040*/  S2R R7, SR_CTAID.X ;  /* 0x0000000000077919 */ /* 0x000eec0000002500 */
[----:B------:R-:W4:Y:S01]  /*0050*/  LDC.64 R2, c[0x0][0x210] ;  /* 0x00008400ff027b82 */ /* 0x000f220000000a00 */
[----:B-1----:R-:W-:-:S02]  /*0060*/  LOP3.LUT R0, R8, 0xf, RZ, 0xc0, !PT ;  /* 0x0000000f08007812 */ /* 0x002fc400078ec0ff */
[----:B---3--:R-:W-:-:S03]  /*0070*/  SHF.R.S32.HI R6, RZ, 0x1b, R7 ;  /* 0x0000001bff067819 */ /* 0x008fc60000011407 */
[----:B------:R-:W-:Y:S01]  /*0080*/  IMAD R7, R7, 0x10, R0 ;  /* 0x0000001007077824 */ /* 0x000fe200078e0200 */
[----:B------:R-:W-:-:S03]  /*0090*/  SGXT R0, R6, 0x1 ;  /* 0x000000010600781a */ /* 0x000fc60000000200 */
[C---:B----4-:R-:W-:Y:S01]  /*00a0*/  IMAD.WIDE R2, R7.reuse, 0x4, R2 ;  /* 0x0000000407027825 */ /* 0x050fe200078e0202 */
[----:B------:R-:W-:Y:S02]  /*00b0*/  ISETP.GE.AND P0, PT, R7, 0x10, PT ;  /* 0x000000100700780c */ /* 0x000fe40003f06270 */
[----:B------:R-:W-:-:S04]  /*00c0*/  LEA.HI R0, R0, R7, RZ, 0x2 ;  /* 0x0000000700007211 */ /* 0x000fc800078f10ff */
[----:B------:R-:W-:-:S05]  /*00d0*/  LOP3.LUT R0, R0, 0xfffffffc, RZ, 0xc0, !PT ;  /* 0xfffffffc00007812 */ /* 0x000fca00078ec0ff */
[----:B------:R-:W-:Y:S02]  /*00e0*/  IMAD.IADD R9, R7, 0x1, -R0 ;  /* 0x0000000107097824 */ /* 0x000fe400078e0a00 */
[----:B------:R-:W-:Y:S02]  /*00f0*/  IMAD.MOV.U32 R0, RZ, RZ, RZ ;  /* 0x000000ffff007224 */ /* 0x000fe400078e00ff */
[----:B--2---:R-:W-:-:S04]  /*0100*/  IMAD.WIDE R4, R9, 0x4, R4 ;  /* 0x0000000409047825 */ /* 0x004fc800078e0204 */
[----:B------:R-:W-:Y:S01]  /*0110*/  IMAD.MOV.U32 R9, RZ, RZ, RZ ;  /* 0x000000ffff097224 */ /* 0x000fe200078e00ff */
[----:B------:R-:W2:Y:S05]  /*0120*/  @!P0 LDG.E R0, desc[UR4][R2.64] ;  /* 0x0000000402008981 */ /* 0x000eaa000c1e1900 */
[----:B------:R-:W2:Y:S01]  /*0130*/  @!P0 LDG.E.EL R9, desc[UR4][R4.64] ;  /* 0x0000000404098981 */ /* 0x000ea2000c2e1900 */
[----:B------:R-:W-:-:S04]  /*0140*/  LOP3.LUT P0, RZ, R8, 0x10, RZ, 0xc0, !PT ;  /* 0x0000001008ff7812 */ /* 0x000fc8000780c0ff */
[----:B------:R-:W-:Y:S01]  /*0150*/  ISETP.LT.AND P0, PT, R7, 0x10, !P0 ;  /* 0x000000100700780c */ /* 0x000fe20004701270 */
[----:B--2---:R-:W-:-:S12]  /*0160*/  FADD R0, R9, R0 ;  /* 0x0000000009007221 */ /* 0x004fd80000000000 */
[----:B------:R-:W-:Y:S05]  /*0170*/  @!P0 EXIT ;  /* 0x000000000000894d */ /* 0x000fea0003800000 */
[----:B------:R-:W-:-:S05]  /*0180*/  FMUL R5, R0, 0.17677669227123260498 ;  /* 0x3e3504f300057820 */ /* 0x000fca0000400000 */
[----:B------:R-:W-:Y:S01]  /*0190*/  STG.E desc[UR4][R2.64], R5 ;  /* 0x0000000502007986 */ /* 0x000fe2000c101904 */
[----:B------:R-:W-:Y:S05]  /*01a0*/  EXIT ;  /* 0x000000000000794d */ /* 0x000fea0003800000 */
.L_x_0:
[----:B------:R-:W-:-:S00]  /*01b0*/  BRA `(.L_x_0) ;  /* 0xfffffffc00fc7947 */ /* 0x000fc0000383ffff */
[----:B------:R-:W-:-:S00]  /*01c0*/  NOP ;  /* 0x0000000000007918 */ /* 0x000fc00000000000 */
        /* <DEDUP_REMOVED lines=11> */
.L_x_1:


//--------------------- .nv.constant0.triton_poi_fused_convolution_mul_0 --------------------------
	.section	.nv.constant0.triton_poi_fused_convolution_mul_0,"a",@progbits
	.sectionflags	@""
	.align	4
.nv.constant0.triton_poi_fused_convolution_mul_0:
	.zero		548
